//
// Generated by NVIDIA NVVM Compiler
//
// Compiler Build ID: CL-36424714
// Cuda compilation tools, release 13.0, V13.0.88
// Based on NVVM 20.0.0
//

.version 9.0
.target sm_100
.address_size 64

	// .globl	_Z8suma_vecPfS_S_

.visible .entry _Z8suma_vecPfS_S_(
	.param .u64 .ptr .align 1 _Z8suma_vecPfS_S__param_0,
	.param .u64 .ptr .align 1 _Z8suma_vecPfS_S__param_1,
	.param .u64 .ptr .align 1 _Z8suma_vecPfS_S__param_2
)
{
	.reg .b32 	%r<3>;
	.reg .b32 	%f<4>;
	.reg .b64 	%rd<11>;

	ld.param.u64 	%rd1, [_Z8suma_vecPfS_S__param_0];
	ld.param.u64 	%rd2, [_Z8suma_vecPfS_S__param_1];
	ld.param.u64 	%rd3, [_Z8suma_vecPfS_S__param_2];
	cvta.to.global.u64 	%rd4, %rd3;
	cvta.to.global.u64 	%rd5, %rd2;
	cvta.to.global.u64 	%rd6, %rd1;
	mov.u32 	%r1, %tid.x;
	mul.wide.u32 	%rd7, %r1, 4;
	add.s64 	%rd8, %rd6, %rd7;
	mov.b32 	%r2, 0;
	st.global.u32 	[%rd8], %r2;
	cvt.rn.f32.u32 	%f1, %r1;
	add.s64 	%rd9, %rd5, %rd7;
	st.global.f32 	[%rd9], %f1;
	ld.global.f32 	%f2, [%rd8];
	add.f32 	%f3, %f2, %f1;
	add.s64 	%rd10, %rd4, %rd7;
	st.global.f32 	[%rd10], %f3;
	ret;

}


// ===== COMPILED SASS (sm_100) =====

	.target	sm_100

	.elftype	@"ET_EXEC"


//--------------------- .note.nv.tkinfo           --------------------------
	.section	.note.nv.tkinfo,"",@"SHT_NOTE"
	.sectionflags	@"SHF_NOTE_NV_TKINFO"
	.tkinfo
        /*0018*/ 	.word	0x00000002
        /*0030*/ 	.string	""
        /*0030*/ 	.string	"ptxas"
        /*0030*/ 	.string	"Cuda compilation tools, release 13.0, V13.0.88"
        /*0030*/ 	.string	"Build cuda_13.0.r13.0/compiler.36424714_0"
        /*0030*/ 	.string	"-arch sm_100 -m 64 "



//--------------------- .note.nv.cuinfo           --------------------------
	.section	.note.nv.cuinfo,"",@"SHT_NOTE"
	.sectionflags	@"SHF_NOTE_NV_CUINFO"
        /*0018*/ 	.short	0x0002
        /*001a*/ 	.short	0x0064
        /*001c*/ 	.short	0x0082
	.zero		2


//--------------------- .nv.info                  --------------------------
	.section	.nv.info,"",@"SHT_CUDA_INFO"
	.align	4


	//----- nvinfo : EIATTR_REGCOUNT
	.align		4
        /*0000*/ 	.byte	0x04, 0x2f
        /*0002*/ 	.short	(.L_1 - .L_0)
	.align		4
.L_0:
        /*0004*/ 	.word	index@(_Z8suma_vecPfS_S_)
        /*0008*/ 	.word	0x0000000e


	//----- nvinfo : EIATTR_FRAME_SIZE
	.align		4
.L_1:
        /*000c*/ 	.byte	0x04, 0x11
        /*000e*/ 	.short	(.L_3 - .L_2)
	.align		4
.L_2:
        /*0010*/ 	.word	index@(_Z8suma_vecPfS_S_)
        /*0014*/ 	.word	0x00000000


	//----- nvinfo : EIATTR_MIN_STACK_SIZE
	.align		4
.L_3:
        /*0018*/ 	.byte	0x04, 0x12
        /*001a*/ 	.short	(.L_5 - .L_4)
	.align		4
.L_4:
        /*001c*/ 	.word	index@(_Z8suma_vecPfS_S_)
        /*0020*/ 	.word	0x00000000
.L_5:


//--------------------- .nv.compat                --------------------------
	.section	.nv.compat,"",@"SHT_CUDA_COMPAT_INFO"
	.align	4
        /*0000*/ 	.byte	0x02, 0x09, 0x00, 0x00, 0x02, 0x02, 0x01, 0x00, 0x02, 0x05, 0x05, 0x00, 0x03, 0x07, 0x01, 0x01
        /*0010*/ 	.byte	0x02, 0x03, 0x00, 0x00, 0x02, 0x06, 0x01, 0x00, 0x04, 0x0b, 0x08, 0x00, 0x09, 0x00, 0x00, 0x00
        /*0020*/ 	.byte	0x00, 0x00, 0x00, 0x00


//--------------------- .nv.info._Z8suma_vecPfS_S_ --------------------------
	.section	.nv.info._Z8suma_vecPfS_S_,"",@"SHT_CUDA_INFO"
	.sectionflags	@""
	.align	4


	//----- nvinfo : EIATTR_CUDA_API_VERSION
	.align		4
        /*0000*/ 	.byte	0x04, 0x37
        /*0002*/ 	.short	(.L_7 - .L_6)
.L_6:
        /*0004*/ 	.word	0x00000082


	//----- nvinfo : EIATTR_KPARAM_INFO
	.align		4
.L_7:
        /*0008*/ 	.byte	0x04, 0x17
        /*000a*/ 	.short	(.L_9 - .L_8)
.L_8:
        /*000c*/ 	.word	0x00000000
        /*0010*/ 	.short	0x0002
        /*0012*/ 	.short	0x0010
        /*0014*/ 	.byte	0x00, 0xf5, 0x21, 0x00


	//----- nvinfo : EIATTR_KPARAM_INFO
	.align		4
.L_9:
        /*0018*/ 	.byte	0x04, 0x17
        /*001a*/ 	.short	(.L_11 - .L_10)
.L_10:
        /*001c*/ 	.word	0x00000000
        /*0020*/ 	.short	0x0001
        /*0022*/ 	.short	0x0008
        /*0024*/ 	.byte	0x00, 0xf5, 0x21, 0x00


	//----- nvinfo : EIATTR_KPARAM_INFO
	.align		4
.L_11:
        /*0028*/ 	.byte	0x04, 0x17
        /*002a*/ 	.short	(.L_13 - .L_12)
.L_12:
        /*002c*/ 	.word	0x00000000
        /*0030*/ 	.short	0x0000
        /*0032*/ 	.short	0x0000
        /*0034*/ 	.byte	0x00, 0xf5, 0x21, 0x00


	//----- nvinfo : EIATTR_SPARSE_MMA_MASK
	.align		4
.L_13:
        /*0038*/ 	.byte	0x03, 0x50
        /*003a*/ 	.short	0x0000


	//----- nvinfo : EIATTR_MAXREG_COUNT
	.align		4
        /*003c*/ 	.byte	0x03, 0x1b
        /*003e*/ 	.short	0x00ff


	//----- nvinfo : EIATTR_MERCURY_ISA_VERSION
	.align		4
        /*0040*/ 	.byte	0x03, 0x5f
        /*0042*/ 	.short	0x0101


	//----- nvinfo : EIATTR_VRC_CTA_INIT_COUNT
	.align		4
        /*0044*/ 	.byte	0x02, 0x4a
	.zero		1
	.zero		1


	//----- nvinfo : EIATTR_EXIT_INSTR_OFFSETS
	.align		4
        /*0048*/ 	.byte	0x04, 0x1c
        /*004a*/ 	.short	(.L_15 - .L_14)


	//   ....[0]....
.L_14:
        /*004c*/ 	.word	0x000000f0


	//----- nvinfo : EIATTR_CBANK_PARAM_SIZE
	.align		4
.L_15:
        /*0050*/ 	.byte	0x03, 0x19
        /*0052*/ 	.short	0x0018


	//----- nvinfo : EIATTR_PARAM_CBANK
	.align		4
        /*0054*/ 	.byte	0x04, 0x0a
        /*0056*/ 	.short	(.L_17 - .L_16)
	.align		4
.L_16:
        /*0058*/ 	.word	index@(.nv.constant0._Z8suma_vecPfS_S_)
        /*005c*/ 	.short	0x0380
        /*005e*/ 	.short	0x0018


	//----- nvinfo : EIATTR_SW_WAR
	.align		4
.L_17:
        /*0060*/ 	.byte	0x04, 0x36
        /*0062*/ 	.short	(.L_19 - .L_18)
.L_18:
        /*0064*/ 	.word	0x00000008
.L_19:


//--------------------- .nv.callgraph             --------------------------
	.section	.nv.callgraph,"",@"SHT_CUDA_CALLGRAPH"
	.align	4
	.sectionentsize	8
	.align		4
        /*0000*/ 	.word	0x00000000
	.align		4
        /*0004*/ 	.word	0xffffffff
	.align		4
        /*0008*/ 	.word	0x00000000
	.align		4
        /*000c*/ 	.word	0xfffffffe
	.align		4
        /*0010*/ 	.word	0x00000000
	.align		4
        /*0014*/ 	.word	0xfffffffd
	.align		4
        /*0018*/ 	.word	0x00000000
	.align		4
        /*001c*/ 	.word	0xfffffffc


//--------------------- .text._Z8suma_vecPfS_S_   --------------------------
	.section	.text._Z8suma_vecPfS_S_,"ax",@progbits
	.align	128
        .global         _Z8suma_vecPfS_S_
        .type           _Z8suma_vecPfS_S_,@function
        .size           _Z8suma_vecPfS_S_,(.L_x_1 - _Z8suma_vecPfS_S_)
        .other          _Z8suma_vecPfS_S_,@"STO_CUDA_ENTRY STV_DEFAULT"
_Z8suma_vecPfS_S_:
.text._Z8suma_vecPfS_S_:
[----:B------:R-:W-:Y:S01]  /*0000*/  LDC R1, c[0x0][0x37c] ;  /* 0x0000df00ff017b82 */ /* 0x000fe20000000800 */
[----:B------:R-:W0:Y:S07]  /*0010*/  S2R R11, SR_TID.X ;  /* 0x00000000000b7919 */ /* 0x000e2e0000002100 */
[----:B------:R-:W0:Y:S01]  /*0020*/  LDC.64 R2, c[0x0][0x380] ;  /* 0x0000e000ff027b82 */ /* 0x000e220000000a00 */
[----:B------:R-:W1:Y:S07]  /*0030*/  LDCU.64 UR4, c[0x0][0x358] ;  /* 0x00006b00ff0477ac */ /* 0x000e6e0008000a00 */
[----:B------:R-:W2:Y:S08]  /*0040*/  LDC.64 R4, c[0x0][0x388] ;  /* 0x0000e200ff047b82 */ /* 0x000eb00000000a00 */
[----:B------:R-:W3:Y:S01]  /*0050*/  LDC.64 R6, c[0x0][0x390] ;  /* 0x0000e400ff067b82 */ /* 0x000ee20000000a00 */
[----:B0-----:R-:W-:Y:S01]  /*0060*/  IMAD.WIDE.U32 R2, R11, 0x4, R2 ;  /* 0x000000040b027825 */ /* 0x001fe200078e0002 */
[----:B------:R-:W-:-:S03]  /*0070*/  I2FP.F32.U32 R9, R11 ;  /* 0x0000000b00097245 */ /* 0x000fc60000201000 */
[C---:B--2---:R-:W-:Y:S01]  /*0080*/  IMAD.WIDE.U32 R4, R11.reuse, 0x4, R4 ;  /* 0x000000040b047825 */ /* 0x044fe200078e0004 */
[----:B-1----:R-:W-:Y:S04]  /*0090*/  STG.E desc[UR4][R2.64], RZ ;  /* 0x000000ff02007986 */ /* 0x002fe8000c101904 */
[----:B------:R-:W-:Y:S04]  /*00a0*/  STG.E desc[UR4][R4.64], R9 ;  /* 0x0000000904007986 */ /* 0x000fe8000c101904 */
[----:B------:R-:W2:Y:S01]  /*00b0*/  LDG.E R0, desc[UR4][R2.64] ;  /* 0x0000000402007981 */ /* 0x000ea2000c1e1900 */
[----:B---3--:R-:W-:-:S04]  /*00c0*/  IMAD.WIDE.U32 R6, R11, 0x4, R6 ;  /* 0x000000040b067825 */ /* 0x008fc800078e0006 */
[----:B--2---:R-:W-:-:S05]  /*00d0*/  FADD R11, R9, R0 ;  /* 0x00000000090b7221 */ /* 0x004fca0000000000 */
[----:B------:R-:W-:Y:S01]  /*00e0*/  STG.E desc[UR4][R6.64], R11 ;  /* 0x0000000b06007986 */ /* 0x000fe2000c101904 */
[----:B------:R-:W-:Y:S05]  /*00f0*/  EXIT ;  /* 0x000000000000794d */ /* 0x000fea0003800000 */
.L_x_0:
[----:B------:R-:W-:-:S00]  /*0100*/  BRA `(.L_x_0) ;  /* 0xfffffffc00fc7947 */ /* 0x000fc0000383ffff */
[----:B------:R-:W-:-:S00]  /*0110*/  NOP ;  /* 0x0000000000007918 */ /* 0x000fc00000000000 */
        /* <DEDUP_REMOVED lines=14> */
.L_x_1:


//--------------------- .nv.shared.reserved.0     --------------------------
	.section	.nv.shared.reserved.0,"aw",@nobits
	.weak		__nv_reservedSMEM_offset_0_alias
	.size		__nv_reservedSMEM_offset_0_alias, 0, 64
	.other		__nv_reservedSMEM_offset_0_alias,@"STO_CUDA_RESERVED_SHARED STV_DEFAULT"
__nv_reservedSMEM_offset_0_alias:
	.zero		0
	.zero		64


//--------------------- .nv.constant0._Z8suma_vecPfS_S_ --------------------------
	.section	.nv.constant0._Z8suma_vecPfS_S_,"a",@progbits
	.sectionflags	@""
	.align	4
.nv.constant0._Z8suma_vecPfS_S_:
	.zero		920


//--------------------- SYMBOLS --------------------------

	.type		.nv.reservedSmem.offset0,@object
	.size		.nv.reservedSmem.offset0,0x4
